	.headerflags	@"EF_CUDA_TEXMODE_UNIFIED EF_CUDA_64BIT_ADDRESS EF_CUDA_ACCELERATORS EF_CUDA_SM90 EF_CUDA_VIRTUAL_SM(EF_CUDA_SM90)"
	.elftype	@"ET_EXEC"


//--------------------- .nv.info                  --------------------------
	.section	.nv.info,"",@"SHT_CUDA_INFO"
	.align	4


	//----- nvinfo : EIATTR_REGCOUNT
	.align		4
        /*0000*/ 	.byte	0x04, 0x2f
        /*0002*/ 	.short	(.L_3 - .L_2)
	.align		4
.L_2:
        /*0004*/ 	.word	index@(triton_poi_fused_add_div_mean_mul_relu_std_sub_0)
        /*0008*/ 	.word	0x00000014


	//----- nvinfo : EIATTR_MIN_STACK_SIZE
	.align		4
.L_3:
        /*000c*/ 	.byte	0x04, 0x12
        /*000e*/ 	.short	(.L_5 - .L_4)
	.align		4
.L_4:
        /*0010*/ 	.word	index@(triton_poi_fused_add_div_mean_mul_relu_std_sub_0)
        /*0014*/ 	.word	0x00000000


	//----- nvinfo : EIATTR_FRAME_SIZE
	.align		4
.L_5:
        /*0018*/ 	.byte	0x04, 0x11
        /*001a*/ 	.short	(.L_7 - .L_6)
	.align		4
.L_6:
        /*001c*/ 	.word	index@(triton_poi_fused_add_div_mean_mul_relu_std_sub_0)
        /*0020*/ 	.word	0x00000000


	//----- nvinfo : EIATTR_MIN_STACK_SIZE
	.align		4
.L_7:
        /*0024*/ 	.byte	0x04, 0x12
        /*0026*/ 	.short	(.L_9 - .L_8)
	.align		4
.L_8:
        /*0028*/ 	.word	index@(triton_poi_fused_add_div_mean_mul_relu_std_sub_0)
        /*002c*/ 	.word	0x00000000
.L_9:


//--------------------- .nv.info.triton_poi_fused_add_div_mean_mul_relu_std_sub_0 --------------------------
	.section	.nv.info.triton_poi_fused_add_div_mean_mul_relu_std_sub_0,"",@"SHT_CUDA_INFO"
	.sectionflags	@""
	.align	4


	//----- nvinfo : EIATTR_CUDA_API_VERSION
	.align		4
        /*0000*/ 	.byte	0x04, 0x37
        /*0002*/ 	.short	(.L_11 - .L_10)
.L_10:
        /*0004*/ 	.word	0x0000007c


	//----- nvinfo : EIATTR_KPARAM_INFO
	.align		4
.L_11:
        /*0008*/ 	.byte	0x04, 0x17
        /*000a*/ 	.short	(.L_13 - .L_12)
.L_12:
        /*000c*/ 	.word	0x00000000
        /*0010*/ 	.short	0x0004
        /*0012*/ 	.short	0x0020
        /*0014*/ 	.byte	0x00, 0xf0, 0x11, 0x00


	//----- nvinfo : EIATTR_KPARAM_INFO
	.align		4
.L_13:
        /*0018*/ 	.byte	0x04, 0x17
        /*001a*/ 	.short	(.L_15 - .L_14)
.L_14:
        /*001c*/ 	.word	0x00000000
        /*0020*/ 	.short	0x0003
        /*0022*/ 	.short	0x0018
        /*0024*/ 	.byte	0x00, 0xf4, 0x21, 0x00


	//----- nvinfo : EIATTR_KPARAM_INFO
	.align		4
.L_15:
        /*0028*/ 	.byte	0x04, 0x17
        /*002a*/ 	.short	(.L_17 - .L_16)
.L_16:
        /*002c*/ 	.word	0x00000000
        /*0030*/ 	.short	0x0002
        /*0032*/ 	.short	0x0010
        /*0034*/ 	.byte	0x00, 0xf4, 0x21, 0x00


	//----- nvinfo : EIATTR_KPARAM_INFO
	.align		4
.L_17:
        /*0038*/ 	.byte	0x04, 0x17
        /*003a*/ 	.short	(.L_19 - .L_18)
.L_18:
        /*003c*/ 	.word	0x00000000
        /*0040*/ 	.short	0x0001
        /*0042*/ 	.short	0x0008
        /*0044*/ 	.byte	0x00, 0xf4, 0x21, 0x00


	//----- nvinfo : EIATTR_KPARAM_INFO
	.align		4
.L_19:
        /*0048*/ 	.byte	0x04, 0x17
        /*004a*/ 	.short	(.L_21 - .L_20)
.L_20:
        /*004c*/ 	.word	0x00000000
        /*0050*/ 	.short	0x0000
        /*0052*/ 	.short	0x0000
        /*0054*/ 	.byte	0x00, 0xf4, 0x21, 0x00


	//----- nvinfo : EIATTR_SPARSE_MMA_MASK
	.align		4
.L_21:
        /*0058*/ 	.byte	0x03, 0x50
        /*005a*/ 	.short	0x0000


	//----- nvinfo : EIATTR_MAXREG_COUNT
	.align		4
        /*005c*/ 	.byte	0x03, 0x1b
        /*005e*/ 	.short	0x00ff


	//----- nvinfo : EIATTR_EXIT_INSTR_OFFSETS
	.align		4
        /*0060*/ 	.byte	0x04, 0x1c
        /*0062*/ 	.short	(.L_23 - .L_22)


	//   ....[0]....
.L_22:
        /*0064*/ 	.word	0x00000380


	//   ....[1]....
        /*0068*/ 	.word	0x000003a0


	//----- nvinfo : EIATTR_REQNTID
	.align		4
.L_23:
        /*006c*/ 	.byte	0x04, 0x10
        /*006e*/ 	.short	(.L_25 - .L_24)
.L_24:
        /*0070*/ 	.word	0x00000080
        /*0074*/ 	.word	0x00000001
        /*0078*/ 	.word	0x00000001


	//----- nvinfo : EIATTR_CBANK_PARAM_SIZE
	.align		4
.L_25:
        /*007c*/ 	.byte	0x03, 0x19
        /*007e*/ 	.short	0x0024


	//----- nvinfo : EIATTR_PARAM_CBANK
	.align		4
        /*0080*/ 	.byte	0x04, 0x0a
        /*0082*/ 	.short	(.L_27 - .L_26)
	.align		4
.L_26:
        /*0084*/ 	.word	index@(.nv.constant0.triton_poi_fused_add_div_mean_mul_relu_std_sub_0)
        /*0088*/ 	.short	0x0210
        /*008a*/ 	.short	0x0024


	//----- nvinfo : EIATTR_SW_WAR
	.align		4
.L_27:
        /*008c*/ 	.byte	0x04, 0x36
        /*008e*/ 	.short	(.L_29 - .L_28)
.L_28:
        /*0090*/ 	.word	0x00000008
.L_29:


//--------------------- .nv.callgraph             --------------------------
	.section	.nv.callgraph,"",@"SHT_CUDA_CALLGRAPH"
	.align	4
	.sectionentsize	8
	.align		4
        /*0000*/ 	.word	0x00000000
	.align		4
        /*0004*/ 	.word	0xffffffff
	.align		4
        /*0008*/ 	.word	0x00000000
	.align		4
        /*000c*/ 	.word	0xfffffffe
	.align		4
        /*0010*/ 	.word	0x00000000
	.align		4
        /*0014*/ 	.word	0xfffffffd
	.align		4
        /*0018*/ 	.word	0x00000000
	.align		4
        /*001c*/ 	.word	0xfffffffc


//--------------------- .nv.constant4             --------------------------
	.section	.nv.constant4,"a",@progbits
	.align	8
	.align		8
.nv.constant4:
        /*0000*/ 	.dword	_$_str
	.align		8
        /*0008*/ 	.dword	_$_str_$_2


//--------------------- .text.triton_poi_fused_add_div_mean_mul_relu_std_sub_0 --------------------------
	.section	.text.triton_poi_fused_add_div_mean_mul_relu_std_sub_0,"ax",@progbits
	.align	128
        .global         triton_poi_fused_add_div_mean_mul_relu_std_sub_0
        .type           triton_poi_fused_add_div_mean_mul_relu_std_sub_0,@function
        .size           triton_poi_fused_add_div_mean_mul_relu_std_sub_0,(.L_x_1 - triton_poi_fused_add_div_mean_mul_relu_std_sub_0)
        .other          triton_poi_fused_add_div_mean_mul_relu_std_sub_0,@"STO_CUDA_ENTRY STV_DEFAULT"
triton_poi_fused_add_div_mean_mul_relu_std_sub_0:
.text.triton_poi_fused_add_div_mean_mul_relu_std_sub_0:
[----:B------:R-:W0:Y:S02]  /*0000*/  LDC R1, c[0x0][0x28] ;  /* 0x00000a00ff017b82 */ /* 0x000e240000000800 */
[----:B------:R-:W1:Y:S01]  /*0010*/  S2R R5, SR_TID.X ;  /* 0x0000000000057919 */ /* 0x000e620000002100 */
[----:B------:R-:W2:Y:S01]  /*0020*/  LDC.64 R2, c[0x0][0x220] ;  /* 0x00008800ff027b82 */ /* 0x000ea20000000a00 */
[----:B------:R-:W-:Y:S01]  /*0030*/  CS2R R16, SRZ ;  /* 0x0000000000107805 */ /* 0x000fe2000001ff00 */
[----:B------:R-:W-:Y:S01]  /*0040*/  HFMA2.MMA R6, -RZ, RZ, 0, 0 ;  /* 0x00000000ff067435 */ /* 0x000fe200000001ff */
[----:B------:R-:W3:Y:S01]  /*0050*/  S2R R0, SR_CTAID.X ;  /* 0x0000000000007919 */ /* 0x000ee20000002500 */
[----:B------:R-:W-:Y:S01]  /*0060*/  ULDC.64 UR4, c[0x0][0x208] ;  /* 0x0000820000047ab9 */ /* 0x000fe20000000a00 */
[----:B------:R-:W-:-:S03]  /*0070*/  MOV R4, RZ ;  /* 0x000000ff00047202 */ /* 0x000fc60000000f00 */
[----:B------:R-:W4:Y:S08]  /*0080*/  LDC.64 R8, c[0x0][0x218] ;  /* 0x00008600ff087b82 */ /* 0x000f300000000a00 */
[----:B------:R-:W5:Y:S01]  /*0090*/  LDC.64 R14, c[0x0][0x228] ;  /* 0x00008a00ff0e7b82 */ /* 0x000f620000000a00 */
[----:B-1----:R-:W-:-:S04]  /*00a0*/  LOP3.LUT R5, R5, 0x7f, RZ, 0xc0, !PT ;  /* 0x0000007f05057812 */ /* 0x002fc800078ec0ff */
[----:B---3--:R-:W-:-:S04]  /*00b0*/  LEA R5, R0, R5, 0x7 ;  /* 0x0000000500057211 */ /* 0x008fc800078e38ff */
[----:B------:R-:W-:Y:S02]  /*00c0*/  SHF.R.S32.HI R0, RZ, 0x1f, R5 ;  /* 0x0000001fff007819 */ /* 0x000fe40000011405 */
[----:B------:R-:W-:Y:S02]  /*00d0*/  ISETP.GE.AND P0, PT, R5, 0x100, PT ;  /* 0x000001000500780c */ /* 0x000fe40003f06270 */
[----:B------:R-:W-:-:S04]  /*00e0*/  LEA.HI R0, R0, R5, RZ, 0x2 ;  /* 0x0000000500007211 */ /* 0x000fc800078f10ff */
[----:B------:R-:W-:-:S05]  /*00f0*/  LOP3.LUT R7, R0, 0xfffffffc, RZ, 0xc0, !PT ;  /* 0xfffffffc00077812 */ /* 0x000fca00078ec0ff */
[----:B--2---:R-:W-:-:S05]  /*0100*/  IMAD.WIDE R12, R7, 0x4, R2 ;  /* 0x00000004070c7825 */ /* 0x004fca00078e0202 */
[----:B------:R-:W2:Y:S04]  /*0110*/  @!P0 LDG.E.EL R16, desc[UR4][R12.64] ;  /* 0x000000040c108981 */ /* 0x000ea8000c2e1900 */
[----:B------:R-:W2:Y:S04]  /*0120*/  @!P0 LDG.E.EL R17, desc[UR4][R12.64+0x4] ;  /* 0x000004040c118981 */ /* 0x000ea8000c2e1900 */
[----:B------:R-:W3:Y:S04]  /*0130*/  @!P0 LDG.E.EL R6, desc[UR4][R12.64+0x8] ;  /* 0x000008040c068981 */ /* 0x000ee8000c2e1900 */
[----:B------:R-:W3:Y:S01]  /*0140*/  @!P0 LDG.E.EL R4, desc[UR4][R12.64+0xc] ;  /* 0x00000c040c048981 */ /* 0x000ee2000c2e1900 */
[----:B------:R-:W-:Y:S01]  /*0150*/  HFMA2.MMA R0, -RZ, RZ, 0, 0 ;  /* 0x00000000ff007435 */ /* 0x000fe200000001ff */
[----:B------:R-:W-:Y:S01]  /*0160*/  IADD3 R7, R5, -R7, RZ ;  /* 0x8000000705077210 */ /* 0x000fe20007ffe0ff */
[----:B------:R-:W-:Y:S01]  /*0170*/  IMAD.WIDE R10, R5, 0x4, R2 ;  /* 0x00000004050a7825 */ /* 0x000fe200078e0202 */
[----:B------:R-:W-:-:S03]  /*0180*/  CS2R R2, SRZ ;  /* 0x0000000000027805 */ /* 0x000fc6000001ff00 */
[----:B----4-:R-:W-:-:S04]  /*0190*/  IMAD.WIDE R8, R7, 0x4, R8 ;  /* 0x0000000407087825 */ /* 0x010fc800078e0208 */
[----:B------:R-:W4:Y:S01]  /*01a0*/  @!P0 LDG.E R0, desc[UR4][R10.64] ;  /* 0x000000040a008981 */ /* 0x000f22000c1e1900 */
[----:B-----5:R-:W-:-:S03]  /*01b0*/  IMAD.WIDE R14, R7, 0x4, R14 ;  /* 0x00000004070e7825 */ /* 0x020fc600078e020e */
[----:B------:R4:W5:Y:S04]  /*01c0*/  @!P0 LDG.E.EL R2, desc[UR4][R8.64] ;  /* 0x0000000408028981 */ /* 0x000968000c2e1900 */
[----:B------:R-:W5:Y:S01]  /*01d0*/  @!P0 LDG.E.EL R3, desc[UR4][R14.64] ;  /* 0x000000040e038981 */ /* 0x000f62000c2e1900 */
[----:B--2---:R-:W-:-:S04]  /*01e0*/  FADD R7, R17, R16 ;  /* 0x0000001011077221 */ /* 0x004fc80000000000 */
[----:B---3--:R-:W-:-:S04]  /*01f0*/  FADD R7, R7, R6 ;  /* 0x0000000607077221 */ /* 0x008fc80000000000 */
[----:B------:R-:W-:-:S04]  /*0200*/  FADD R7, R7, R4 ;  /* 0x0000000407077221 */ /* 0x000fc80000000000 */
[C---:B------:R-:W-:Y:S01]  /*0210*/  FFMA R17, R7.reuse, -0.25, R17 ;  /* 0xbe80000007117823 */ /* 0x040fe20000000011 */
[C---:B------:R-:W-:Y:S01]  /*0220*/  FFMA R16, R7.reuse, -0.25, R16 ;  /* 0xbe80000007107823 */ /* 0x040fe20000000010 */
[C---:B------:R-:W-:Y:S01]  /*0230*/  FFMA R6, R7.reuse, -0.25, R6 ;  /* 0xbe80000007067823 */ /* 0x040fe20000000006 */
[----:B------:R-:W-:Y:S01]  /*0240*/  FFMA R4, R7, -0.25, R4 ;  /* 0xbe80000007047823 */ /* 0x000fe20000000004 */
[----:B------:R-:W-:Y:S01]  /*0250*/  FMUL R17, R17, R17 ;  /* 0x0000001111117220 */ /* 0x000fe20000400000 */
[----:B----4-:R-:W-:-:S03]  /*0260*/  FFMA R9, R7, -0.25, R0 ;  /* 0xbe80000007097823 */ /* 0x010fc60000000000 */
[----:B------:R-:W-:Y:S01]  /*0270*/  FFMA R17, R16, R16, R17 ;  /* 0x0000001010117223 */ /* 0x000fe20000000011 */
[----:B-----5:R-:W-:-:S03]  /*0280*/  FMUL R2, R9, R2 ;  /* 0x0000000209027220 */ /* 0x020fc60000400000 */
[----:B------:R-:W-:Y:S02]  /*0290*/  FFMA R17, R6, R6, R17 ;  /* 0x0000000606117223 */ /* 0x000fe40000000011 */
[----:B------:R-:W1:Y:S02]  /*02a0*/  LDC.64 R6, c[0x0][0x210] ;  /* 0x00008400ff067b82 */ /* 0x000e640000000a00 */
[----:B------:R-:W-:-:S04]  /*02b0*/  FFMA R17, R4, R4, R17 ;  /* 0x0000000404117223 */ /* 0x000fc80000000011 */
[----:B------:R-:W-:-:S06]  /*02c0*/  FMUL R17, R17, 0.3333333432674407959 ;  /* 0x3eaaaaab11117820 */ /* 0x000fcc0000400000 */
[----:B------:R-:W2:Y:S02]  /*02d0*/  MUFU.SQRT R17, R17 ;  /* 0x0000001100117308 */ /* 0x000ea40000002000 */
[----:B--2---:R-:W-:-:S05]  /*02e0*/  FADD R4, R17, 9.9999999747524270788e-07 ;  /* 0x358637bd11047421 */ /* 0x004fca0000000000 */
[----:B------:R-:W-:-:S13]  /*02f0*/  FSETP.GT.AND P1, PT, R4, 8.50705917302346158658e+37, PT ;  /* 0x7e8000000400780b */ /* 0x000fda0003f24000 */
[----:B------:R-:W-:Y:S01]  /*0300*/  @P1 FMUL R4, R4, 0.25 ;  /* 0x3e80000004041820 */ /* 0x000fe20000400000 */
[----:B------:R-:W-:-:S05]  /*0310*/  @P1 FMUL R2, R2, 0.25 ;  /* 0x3e80000002021820 */ /* 0x000fca0000400000 */
[----:B------:R-:W2:Y:S02]  /*0320*/  MUFU.RCP R4, R4 ;  /* 0x0000000400047308 */ /* 0x000ea40000001000 */
[----:B--2---:R-:W-:-:S05]  /*0330*/  FFMA R3, R4, R2, R3 ;  /* 0x0000000204037223 */ /* 0x004fca0000000003 */
[----:B------:R-:W-:-:S04]  /*0340*/  FSETP.GEU.AND P1, PT, R3, RZ, PT ;  /* 0x000000ff0300720b */ /* 0x000fc80003f2e000 */
[----:B------:R-:W-:Y:S01]  /*0350*/  FSEL R9, R3, RZ, P1 ;  /* 0x000000ff03097208 */ /* 0x000fe20000800000 */
[----:B-1----:R-:W-:-:S04]  /*0360*/  IMAD.WIDE R2, R5, 0x4, R6 ;  /* 0x0000000405027825 */ /* 0x002fc800078e0206 */
[----:B------:R-:W-:Y:S01]  /*0370*/  FADD R9, R9, R0 ;  /* 0x0000000009097221 */ /* 0x000fe20000000000 */
[----:B------:R-:W-:Y:S06]  /*0380*/  @P0 EXIT ;  /* 0x000000000000094d */ /* 0x000fec0003800000 */
[----:B------:R-:W-:Y:S01]  /*0390*/  STG.E desc[UR4][R2.64], R9 ;  /* 0x0000000902007986 */ /* 0x000fe2000c101904 */
[----:B------:R-:W-:Y:S05]  /*03a0*/  EXIT ;  /* 0x000000000000794d */ /* 0x000fea0003800000 */
.L_x_0:
[----:B------:R-:W-:-:S00]  /*03b0*/  BRA `(.L_x_0) ;  /* 0xfffffffc00fc7947 */ /* 0x000fc0000383ffff */
[----:B------:R-:W-:-:S00]  /*03c0*/  NOP ;  /* 0x0000000000007918 */ /* 0x000fc00000000000 */
        /* <DEDUP_REMOVED lines=11> */
.L_x_1:


//--------------------- .nv.global.init           --------------------------
	.section	.nv.global.init,"aw",@progbits
.nv.global.init:
	.type		_$_str,@object
	.size		_$_str,(_$_str_$_2 - _$_str)
_$_str:
        /*0000*/ 	.byte	0x5f, 0x5f, 0x43, 0x55, 0x44, 0x41, 0x5f, 0x46, 0x54, 0x5a, 0x00
	.type		_$_str_$_2,@object
	.size		_$_str_$_2,(.L_1 - _$_str_$_2)
_$_str_$_2:
        /*000b*/ 	.byte	0x5f, 0x5f, 0x43, 0x55, 0x44, 0x41, 0x5f, 0x50, 0x52, 0x45, 0x43, 0x5f, 0x53, 0x51, 0x52, 0x54
        /*001b*/ 	.byte	0x00
.L_1:


//--------------------- .nv.constant0.triton_poi_fused_add_div_mean_mul_relu_std_sub_0 --------------------------
	.section	.nv.constant0.triton_poi_fused_add_div_mean_mul_relu_std_sub_0,"a",@progbits
	.sectionflags	@""
	.align	4
.nv.constant0.triton_poi_fused_add_div_mean_mul_relu_std_sub_0:
	.zero		564
